//
// Generated by NVIDIA NVVM Compiler
//
// Compiler Build ID: CL-36424714
// Cuda compilation tools, release 13.0, V13.0.88
// Based on NVVM 20.0.0
//

.version 9.0
.target sm_100
.address_size 64

	// .globl	_Z4funcPdPiS0_S_S_i

.visible .entry _Z4funcPdPiS0_S_S_i(
	.param .u64 .ptr .align 1 _Z4funcPdPiS0_S_S_i_param_0,
	.param .u64 .ptr .align 1 _Z4funcPdPiS0_S_S_i_param_1,
	.param .u64 .ptr .align 1 _Z4funcPdPiS0_S_S_i_param_2,
	.param .u64 .ptr .align 1 _Z4funcPdPiS0_S_S_i_param_3,
	.param .u64 .ptr .align 1 _Z4funcPdPiS0_S_S_i_param_4,
	.param .u32 _Z4funcPdPiS0_S_S_i_param_5
)
{
	.reg .pred 	%p<13>;
	.reg .b32 	%r<67>;
	.reg .b64 	%rd<94>;
	.reg .b64 	%fd<116>;

	ld.param.u64 	%rd11, [_Z4funcPdPiS0_S_S_i_param_0];
	ld.param.u64 	%rd9, [_Z4funcPdPiS0_S_S_i_param_1];
	ld.param.u64 	%rd12, [_Z4funcPdPiS0_S_S_i_param_2];
	ld.param.u64 	%rd10, [_Z4funcPdPiS0_S_S_i_param_3];
	ld.param.u64 	%rd13, [_Z4funcPdPiS0_S_S_i_param_4];
	ld.param.u32 	%r22, [_Z4funcPdPiS0_S_S_i_param_5];
	cvta.to.global.u64 	%rd1, %rd13;
	cvta.to.global.u64 	%rd2, %rd12;
	cvta.to.global.u64 	%rd3, %rd11;
	mov.u32 	%r23, %ctaid.x;
	mov.u32 	%r1, %ntid.x;
	mov.u32 	%r24, %tid.x;
	mad.lo.s32 	%r61, %r23, %r1, %r24;
	setp.ge.s32 	%p1, %r61, %r22;
	@%p1 bra 	$L__BB0_17;
	add.s64 	%rd4, %rd2, 32;
	mov.u32 	%r25, %nctaid.x;
	mul.lo.s32 	%r3, %r1, %r25;
	cvta.to.global.u64 	%rd5, %rd9;
	cvta.to.global.u64 	%rd6, %rd10;
$L__BB0_2:
	mul.wide.s32 	%rd14, %r61, 4;
	add.s64 	%rd15, %rd5, %rd14;
	ld.global.u32 	%r64, [%rd15];
	ld.global.u32 	%r6, [%rd15+4];
	setp.ge.s32 	%p2, %r64, %r6;
	mov.f64 	%fd115, 0d0000000000000000;
	@%p2 bra 	$L__BB0_16;
	add.s32 	%r26, %r64, 1;
	max.s32 	%r27, %r6, %r26;
	sub.s32 	%r7, %r27, %r64;
	and.b32  	%r8, %r7, 15;
	sub.s32 	%r28, %r64, %r27;
	setp.gt.u32 	%p3, %r28, -16;
	mov.f64 	%fd115, 0d0000000000000000;
	@%p3 bra 	$L__BB0_6;
	and.b32  	%r29, %r7, -16;
	neg.s32 	%r62, %r29;
	mov.f64 	%fd115, 0d0000000000000000;
$L__BB0_5:
	.pragma "nounroll";
	mul.wide.s32 	%rd16, %r64, 8;
	add.s64 	%rd17, %rd3, %rd16;
	mul.wide.s32 	%rd18, %r64, 4;
	add.s64 	%rd19, %rd4, %rd18;
	ld.global.f64 	%fd19, [%rd17];
	ld.global.u32 	%r30, [%rd19+-32];
	mul.wide.s32 	%rd20, %r30, 8;
	add.s64 	%rd21, %rd1, %rd20;
	ld.global.f64 	%fd20, [%rd21];
	fma.rn.f64 	%fd21, %fd19, %fd20, %fd115;
	ld.global.f64 	%fd22, [%rd17+8];
	ld.global.u32 	%r31, [%rd19+-28];
	mul.wide.s32 	%rd22, %r31, 8;
	add.s64 	%rd23, %rd1, %rd22;
	ld.global.f64 	%fd23, [%rd23];
	fma.rn.f64 	%fd24, %fd22, %fd23, %fd21;
	ld.global.f64 	%fd25, [%rd17+16];
	ld.global.u32 	%r32, [%rd19+-24];
	mul.wide.s32 	%rd24, %r32, 8;
	add.s64 	%rd25, %rd1, %rd24;
	ld.global.f64 	%fd26, [%rd25];
	fma.rn.f64 	%fd27, %fd25, %fd26, %fd24;
	ld.global.f64 	%fd28, [%rd17+24];
	ld.global.u32 	%r33, [%rd19+-20];
	mul.wide.s32 	%rd26, %r33, 8;
	add.s64 	%rd27, %rd1, %rd26;
	ld.global.f64 	%fd29, [%rd27];
	fma.rn.f64 	%fd30, %fd28, %fd29, %fd27;
	ld.global.f64 	%fd31, [%rd17+32];
	ld.global.u32 	%r34, [%rd19+-16];
	mul.wide.s32 	%rd28, %r34, 8;
	add.s64 	%rd29, %rd1, %rd28;
	ld.global.f64 	%fd32, [%rd29];
	fma.rn.f64 	%fd33, %fd31, %fd32, %fd30;
	ld.global.f64 	%fd34, [%rd17+40];
	ld.global.u32 	%r35, [%rd19+-12];
	mul.wide.s32 	%rd30, %r35, 8;
	add.s64 	%rd31, %rd1, %rd30;
	ld.global.f64 	%fd35, [%rd31];
	fma.rn.f64 	%fd36, %fd34, %fd35, %fd33;
	ld.global.f64 	%fd37, [%rd17+48];
	ld.global.u32 	%r36, [%rd19+-8];
	mul.wide.s32 	%rd32, %r36, 8;
	add.s64 	%rd33, %rd1, %rd32;
	ld.global.f64 	%fd38, [%rd33];
	fma.rn.f64 	%fd39, %fd37, %fd38, %fd36;
	ld.global.f64 	%fd40, [%rd17+56];
	ld.global.u32 	%r37, [%rd19+-4];
	mul.wide.s32 	%rd34, %r37, 8;
	add.s64 	%rd35, %rd1, %rd34;
	ld.global.f64 	%fd41, [%rd35];
	fma.rn.f64 	%fd42, %fd40, %fd41, %fd39;
	ld.global.f64 	%fd43, [%rd17+64];
	ld.global.u32 	%r38, [%rd19];
	mul.wide.s32 	%rd36, %r38, 8;
	add.s64 	%rd37, %rd1, %rd36;
	ld.global.f64 	%fd44, [%rd37];
	fma.rn.f64 	%fd45, %fd43, %fd44, %fd42;
	ld.global.f64 	%fd46, [%rd17+72];
	ld.global.u32 	%r39, [%rd19+4];
	mul.wide.s32 	%rd38, %r39, 8;
	add.s64 	%rd39, %rd1, %rd38;
	ld.global.f64 	%fd47, [%rd39];
	fma.rn.f64 	%fd48, %fd46, %fd47, %fd45;
	ld.global.f64 	%fd49, [%rd17+80];
	ld.global.u32 	%r40, [%rd19+8];
	mul.wide.s32 	%rd40, %r40, 8;
	add.s64 	%rd41, %rd1, %rd40;
	ld.global.f64 	%fd50, [%rd41];
	fma.rn.f64 	%fd51, %fd49, %fd50, %fd48;
	ld.global.f64 	%fd52, [%rd17+88];
	ld.global.u32 	%r41, [%rd19+12];
	mul.wide.s32 	%rd42, %r41, 8;
	add.s64 	%rd43, %rd1, %rd42;
	ld.global.f64 	%fd53, [%rd43];
	fma.rn.f64 	%fd54, %fd52, %fd53, %fd51;
	ld.global.f64 	%fd55, [%rd17+96];
	ld.global.u32 	%r42, [%rd19+16];
	mul.wide.s32 	%rd44, %r42, 8;
	add.s64 	%rd45, %rd1, %rd44;
	ld.global.f64 	%fd56, [%rd45];
	fma.rn.f64 	%fd57, %fd55, %fd56, %fd54;
	ld.global.f64 	%fd58, [%rd17+104];
	ld.global.u32 	%r43, [%rd19+20];
	mul.wide.s32 	%rd46, %r43, 8;
	add.s64 	%rd47, %rd1, %rd46;
	ld.global.f64 	%fd59, [%rd47];
	fma.rn.f64 	%fd60, %fd58, %fd59, %fd57;
	ld.global.f64 	%fd61, [%rd17+112];
	ld.global.u32 	%r44, [%rd19+24];
	mul.wide.s32 	%rd48, %r44, 8;
	add.s64 	%rd49, %rd1, %rd48;
	ld.global.f64 	%fd62, [%rd49];
	fma.rn.f64 	%fd63, %fd61, %fd62, %fd60;
	ld.global.f64 	%fd64, [%rd17+120];
	ld.global.u32 	%r45, [%rd19+28];
	mul.wide.s32 	%rd50, %r45, 8;
	add.s64 	%rd51, %rd1, %rd50;
	ld.global.f64 	%fd65, [%rd51];
	fma.rn.f64 	%fd115, %fd64, %fd65, %fd63;
	add.s32 	%r64, %r64, 16;
	add.s32 	%r62, %r62, 16;
	setp.ne.s32 	%p4, %r62, 0;
	@%p4 bra 	$L__BB0_5;
$L__BB0_6:
	setp.eq.s32 	%p5, %r8, 0;
	@%p5 bra 	$L__BB0_16;
	and.b32  	%r15, %r7, 7;
	setp.lt.u32 	%p6, %r8, 8;
	@%p6 bra 	$L__BB0_9;
	mul.wide.s32 	%rd52, %r64, 8;
	add.s64 	%rd53, %rd3, %rd52;
	ld.global.f64 	%fd67, [%rd53];
	mul.wide.s32 	%rd54, %r64, 4;
	add.s64 	%rd55, %rd2, %rd54;
	ld.global.u32 	%r46, [%rd55];
	mul.wide.s32 	%rd56, %r46, 8;
	add.s64 	%rd57, %rd1, %rd56;
	ld.global.f64 	%fd68, [%rd57];
	fma.rn.f64 	%fd69, %fd67, %fd68, %fd115;
	ld.global.f64 	%fd70, [%rd53+8];
	ld.global.u32 	%r47, [%rd55+4];
	mul.wide.s32 	%rd58, %r47, 8;
	add.s64 	%rd59, %rd1, %rd58;
	ld.global.f64 	%fd71, [%rd59];
	fma.rn.f64 	%fd72, %fd70, %fd71, %fd69;
	ld.global.f64 	%fd73, [%rd53+16];
	ld.global.u32 	%r48, [%rd55+8];
	mul.wide.s32 	%rd60, %r48, 8;
	add.s64 	%rd61, %rd1, %rd60;
	ld.global.f64 	%fd74, [%rd61];
	fma.rn.f64 	%fd75, %fd73, %fd74, %fd72;
	ld.global.f64 	%fd76, [%rd53+24];
	ld.global.u32 	%r49, [%rd55+12];
	mul.wide.s32 	%rd62, %r49, 8;
	add.s64 	%rd63, %rd1, %rd62;
	ld.global.f64 	%fd77, [%rd63];
	fma.rn.f64 	%fd78, %fd76, %fd77, %fd75;
	ld.global.f64 	%fd79, [%rd53+32];
	ld.global.u32 	%r50, [%rd55+16];
	mul.wide.s32 	%rd64, %r50, 8;
	add.s64 	%rd65, %rd1, %rd64;
	ld.global.f64 	%fd80, [%rd65];
	fma.rn.f64 	%fd81, %fd79, %fd80, %fd78;
	ld.global.f64 	%fd82, [%rd53+40];
	ld.global.u32 	%r51, [%rd55+20];
	mul.wide.s32 	%rd66, %r51, 8;
	add.s64 	%rd67, %rd1, %rd66;
	ld.global.f64 	%fd83, [%rd67];
	fma.rn.f64 	%fd84, %fd82, %fd83, %fd81;
	ld.global.f64 	%fd85, [%rd53+48];
	ld.global.u32 	%r52, [%rd55+24];
	mul.wide.s32 	%rd68, %r52, 8;
	add.s64 	%rd69, %rd1, %rd68;
	ld.global.f64 	%fd86, [%rd69];
	fma.rn.f64 	%fd87, %fd85, %fd86, %fd84;
	ld.global.f64 	%fd88, [%rd53+56];
	ld.global.u32 	%r53, [%rd55+28];
	mul.wide.s32 	%rd70, %r53, 8;
	add.s64 	%rd71, %rd1, %rd70;
	ld.global.f64 	%fd89, [%rd71];
	fma.rn.f64 	%fd115, %fd88, %fd89, %fd87;
	add.s32 	%r64, %r64, 8;
$L__BB0_9:
	setp.eq.s32 	%p7, %r15, 0;
	@%p7 bra 	$L__BB0_16;
	and.b32  	%r18, %r7, 3;
	setp.lt.u32 	%p8, %r15, 4;
	@%p8 bra 	$L__BB0_12;
	mul.wide.s32 	%rd72, %r64, 8;
	add.s64 	%rd73, %rd3, %rd72;
	ld.global.f64 	%fd91, [%rd73];
	mul.wide.s32 	%rd74, %r64, 4;
	add.s64 	%rd75, %rd2, %rd74;
	ld.global.u32 	%r54, [%rd75];
	mul.wide.s32 	%rd76, %r54, 8;
	add.s64 	%rd77, %rd1, %rd76;
	ld.global.f64 	%fd92, [%rd77];
	fma.rn.f64 	%fd93, %fd91, %fd92, %fd115;
	ld.global.f64 	%fd94, [%rd73+8];
	ld.global.u32 	%r55, [%rd75+4];
	mul.wide.s32 	%rd78, %r55, 8;
	add.s64 	%rd79, %rd1, %rd78;
	ld.global.f64 	%fd95, [%rd79];
	fma.rn.f64 	%fd96, %fd94, %fd95, %fd93;
	ld.global.f64 	%fd97, [%rd73+16];
	ld.global.u32 	%r56, [%rd75+8];
	mul.wide.s32 	%rd80, %r56, 8;
	add.s64 	%rd81, %rd1, %rd80;
	ld.global.f64 	%fd98, [%rd81];
	fma.rn.f64 	%fd99, %fd97, %fd98, %fd96;
	ld.global.f64 	%fd100, [%rd73+24];
	ld.global.u32 	%r57, [%rd75+12];
	mul.wide.s32 	%rd82, %r57, 8;
	add.s64 	%rd83, %rd1, %rd82;
	ld.global.f64 	%fd101, [%rd83];
	fma.rn.f64 	%fd115, %fd100, %fd101, %fd99;
	add.s32 	%r64, %r64, 4;
$L__BB0_12:
	setp.eq.s32 	%p9, %r18, 0;
	@%p9 bra 	$L__BB0_16;
	mul.wide.s32 	%rd84, %r64, 8;
	add.s64 	%rd7, %rd3, %rd84;
	ld.global.f64 	%fd102, [%rd7];
	mul.wide.s32 	%rd85, %r64, 4;
	add.s64 	%rd8, %rd2, %rd85;
	ld.global.u32 	%r58, [%rd8];
	mul.wide.s32 	%rd86, %r58, 8;
	add.s64 	%rd87, %rd1, %rd86;
	ld.global.f64 	%fd103, [%rd87];
	fma.rn.f64 	%fd115, %fd102, %fd103, %fd115;
	setp.eq.s32 	%p10, %r18, 1;
	@%p10 bra 	$L__BB0_16;
	ld.global.f64 	%fd104, [%rd7+8];
	ld.global.u32 	%r59, [%rd8+4];
	mul.wide.s32 	%rd88, %r59, 8;
	add.s64 	%rd89, %rd1, %rd88;
	ld.global.f64 	%fd105, [%rd89];
	fma.rn.f64 	%fd115, %fd104, %fd105, %fd115;
	setp.eq.s32 	%p11, %r18, 2;
	@%p11 bra 	$L__BB0_16;
	ld.global.f64 	%fd106, [%rd7+16];
	ld.global.u32 	%r60, [%rd8+8];
	mul.wide.s32 	%rd90, %r60, 8;
	add.s64 	%rd91, %rd1, %rd90;
	ld.global.f64 	%fd107, [%rd91];
	fma.rn.f64 	%fd115, %fd106, %fd107, %fd115;
$L__BB0_16:
	mul.wide.s32 	%rd92, %r61, 8;
	add.s64 	%rd93, %rd6, %rd92;
	st.global.f64 	[%rd93], %fd115;
	add.s32 	%r61, %r61, %r3;
	setp.lt.s32 	%p12, %r61, %r22;
	@%p12 bra 	$L__BB0_2;
$L__BB0_17:
	ret;

}


// ===== COMPILED SASS (sm_100) =====

	.target	sm_100

	.elftype	@"ET_EXEC"


//--------------------- .note.nv.tkinfo           --------------------------
	.section	.note.nv.tkinfo,"",@"SHT_NOTE"
	.sectionflags	@"SHF_NOTE_NV_TKINFO"
	.tkinfo
        /*0018*/ 	.word	0x00000002
        /*0030*/ 	.string	""
        /*0030*/ 	.string	"ptxas"
        /*0030*/ 	.string	"Cuda compilation tools, release 13.0, V13.0.88"
        /*0030*/ 	.string	"Build cuda_13.0.r13.0/compiler.36424714_0"
        /*0030*/ 	.string	"-arch sm_100 -m 64 "



//--------------------- .note.nv.cuinfo           --------------------------
	.section	.note.nv.cuinfo,"",@"SHT_NOTE"
	.sectionflags	@"SHF_NOTE_NV_CUINFO"
        /*0018*/ 	.short	0x0002
        /*001a*/ 	.short	0x0064
        /*001c*/ 	.short	0x0082
	.zero		2


//--------------------- .nv.info                  --------------------------
	.section	.nv.info,"",@"SHT_CUDA_INFO"
	.align	4


	//----- nvinfo : EIATTR_REGCOUNT
	.align		4
        /*0000*/ 	.byte	0x04, 0x2f
        /*0002*/ 	.short	(.L_1 - .L_0)
	.align		4
.L_0:
        /*0004*/ 	.word	index@(_Z4funcPdPiS0_S_S_i)
        /*0008*/ 	.word	0x00000020


	//----- nvinfo : EIATTR_FRAME_SIZE
	.align		4
.L_1:
        /*000c*/ 	.byte	0x04, 0x11
        /*000e*/ 	.short	(.L_3 - .L_2)
	.align		4
.L_2:
        /*0010*/ 	.word	index@(_Z4funcPdPiS0_S_S_i)
        /*0014*/ 	.word	0x00000000


	//----- nvinfo : EIATTR_MIN_STACK_SIZE
	.align		4
.L_3:
        /*0018*/ 	.byte	0x04, 0x12
        /*001a*/ 	.short	(.L_5 - .L_4)
	.align		4
.L_4:
        /*001c*/ 	.word	index@(_Z4funcPdPiS0_S_S_i)
        /*0020*/ 	.word	0x00000000
.L_5:


//--------------------- .nv.compat                --------------------------
	.section	.nv.compat,"",@"SHT_CUDA_COMPAT_INFO"
	.align	4
        /*0000*/ 	.byte	0x02, 0x09, 0x00, 0x00, 0x02, 0x02, 0x01, 0x00, 0x02, 0x05, 0x05, 0x00, 0x03, 0x07, 0x01, 0x01
        /*0010*/ 	.byte	0x02, 0x03, 0x00, 0x00, 0x02, 0x06, 0x01, 0x00, 0x04, 0x0b, 0x08, 0x00, 0x01, 0x00, 0x00, 0x00
        /*0020*/ 	.byte	0x00, 0x00, 0x00, 0x00


//--------------------- .nv.info._Z4funcPdPiS0_S_S_i --------------------------
	.section	.nv.info._Z4funcPdPiS0_S_S_i,"",@"SHT_CUDA_INFO"
	.sectionflags	@""
	.align	4


	//----- nvinfo : EIATTR_CUDA_API_VERSION
	.align		4
        /*0000*/ 	.byte	0x04, 0x37
        /*0002*/ 	.short	(.L_7 - .L_6)
.L_6:
        /*0004*/ 	.word	0x00000082


	//----- nvinfo : EIATTR_KPARAM_INFO
	.align		4
.L_7:
        /*0008*/ 	.byte	0x04, 0x17
        /*000a*/ 	.short	(.L_9 - .L_8)
.L_8:
        /*000c*/ 	.word	0x00000000
        /*0010*/ 	.short	0x0005
        /*0012*/ 	.short	0x0028
        /*0014*/ 	.byte	0x00, 0xf0, 0x11, 0x00


	//----- nvinfo : EIATTR_KPARAM_INFO
	.align		4
.L_9:
        /*0018*/ 	.byte	0x04, 0x17
        /*001a*/ 	.short	(.L_11 - .L_10)
.L_10:
        /*001c*/ 	.word	0x00000000
        /*0020*/ 	.short	0x0004
        /*0022*/ 	.short	0x0020
        /*0024*/ 	.byte	0x00, 0xf5, 0x21, 0x00


	//----- nvinfo : EIATTR_KPARAM_INFO
	.align		4
.L_11:
        /*0028*/ 	.byte	0x04, 0x17
        /*002a*/ 	.short	(.L_13 - .L_12)
.L_12:
        /*002c*/ 	.word	0x00000000
        /*0030*/ 	.short	0x0003
        /*0032*/ 	.short	0x0018
        /*0034*/ 	.byte	0x00, 0xf5, 0x21, 0x00


	//----- nvinfo : EIATTR_KPARAM_INFO
	.align		4
.L_13:
        /*0038*/ 	.byte	0x04, 0x17
        /*003a*/ 	.short	(.L_15 - .L_14)
.L_14:
        /*003c*/ 	.word	0x00000000
        /*0040*/ 	.short	0x0002
        /*0042*/ 	.short	0x0010
        /*0044*/ 	.byte	0x00, 0xf5, 0x21, 0x00


	//----- nvinfo : EIATTR_KPARAM_INFO
	.align		4
.L_15:
        /*0048*/ 	.byte	0x04, 0x17
        /*004a*/ 	.short	(.L_17 - .L_16)
.L_16:
        /*004c*/ 	.word	0x00000000
        /*0050*/ 	.short	0x0001
        /*0052*/ 	.short	0x0008
        /*0054*/ 	.byte	0x00, 0xf5, 0x21, 0x00


	//----- nvinfo : EIATTR_KPARAM_INFO
	.align		4
.L_17:
        /*0058*/ 	.byte	0x04, 0x17
        /*005a*/ 	.short	(.L_19 - .L_18)
.L_18:
        /*005c*/ 	.word	0x00000000
        /*0060*/ 	.short	0x0000
        /*0062*/ 	.short	0x0000
        /*0064*/ 	.byte	0x00, 0xf5, 0x21, 0x00


	//----- nvinfo : EIATTR_SPARSE_MMA_MASK
	.align		4
.L_19:
        /*0068*/ 	.byte	0x03, 0x50
        /*006a*/ 	.short	0x0000


	//----- nvinfo : EIATTR_MAXREG_COUNT
	.align		4
        /*006c*/ 	.byte	0x03, 0x1b
        /*006e*/ 	.short	0x00ff


	//----- nvinfo : EIATTR_MERCURY_ISA_VERSION
	.align		4
        /*0070*/ 	.byte	0x03, 0x5f
        /*0072*/ 	.short	0x0101


	//----- nvinfo : EIATTR_VRC_CTA_INIT_COUNT
	.align		4
        /*0074*/ 	.byte	0x02, 0x4a
	.zero		1
	.zero		1


	//----- nvinfo : EIATTR_EXIT_INSTR_OFFSETS
	.align		4
        /*0078*/ 	.byte	0x04, 0x1c
        /*007a*/ 	.short	(.L_21 - .L_20)


	//   ....[0]....
.L_20:
        /*007c*/ 	.word	0x00000070


	//   ....[1]....
        /*0080*/ 	.word	0x00000f30


	//----- nvinfo : EIATTR_CRS_STACK_SIZE
	.align		4
.L_21:
        /*0084*/ 	.byte	0x04, 0x1e
        /*0086*/ 	.short	(.L_23 - .L_22)
.L_22:
        /*0088*/ 	.word	0x00000000


	//----- nvinfo : EIATTR_CBANK_PARAM_SIZE
	.align		4
.L_23:
        /*008c*/ 	.byte	0x03, 0x19
        /*008e*/ 	.short	0x002c


	//----- nvinfo : EIATTR_PARAM_CBANK
	.align		4
        /*0090*/ 	.byte	0x04, 0x0a
        /*0092*/ 	.short	(.L_25 - .L_24)
	.align		4
.L_24:
        /*0094*/ 	.word	index@(.nv.constant0._Z4funcPdPiS0_S_S_i)
        /*0098*/ 	.short	0x0380
        /*009a*/ 	.short	0x002c


	//----- nvinfo : EIATTR_SW_WAR
	.align		4
.L_25:
        /*009c*/ 	.byte	0x04, 0x36
        /*009e*/ 	.short	(.L_27 - .L_26)
.L_26:
        /*00a0*/ 	.word	0x00000008
.L_27:


//--------------------- .nv.callgraph             --------------------------
	.section	.nv.callgraph,"",@"SHT_CUDA_CALLGRAPH"
	.align	4
	.sectionentsize	8
	.align		4
        /*0000*/ 	.word	0x00000000
	.align		4
        /*0004*/ 	.word	0xffffffff
	.align		4
        /*0008*/ 	.word	0x00000000
	.align		4
        /*000c*/ 	.word	0xfffffffe
	.align		4
        /*0010*/ 	.word	0x00000000
	.align		4
        /*0014*/ 	.word	0xfffffffd
	.align		4
        /*0018*/ 	.word	0x00000000
	.align		4
        /*001c*/ 	.word	0xfffffffc


//--------------------- .text._Z4funcPdPiS0_S_S_i --------------------------
	.section	.text._Z4funcPdPiS0_S_S_i,"ax",@progbits
	.align	128
        .global         _Z4funcPdPiS0_S_S_i
        .type           _Z4funcPdPiS0_S_S_i,@function
        .size           _Z4funcPdPiS0_S_S_i,(.L_x_11 - _Z4funcPdPiS0_S_S_i)
        .other          _Z4funcPdPiS0_S_S_i,@"STO_CUDA_ENTRY STV_DEFAULT"
_Z4funcPdPiS0_S_S_i:
.text._Z4funcPdPiS0_S_S_i:
[----:B------:R-:W-:Y:S01]  /*0000*/  LDC R1, c[0x0][0x37c] ;  /* 0x0000df00ff017b82 */ /* 0x000fe20000000800 */
[----:B------:R-:W0:Y:S07]  /*0010*/  S2R R0, SR_TID.X ;  /* 0x0000000000007919 */ /* 0x000e2e0000002100 */
[----:B------:R-:W0:Y:S01]  /*0020*/  S2UR UR4, SR_CTAID.X ;  /* 0x00000000000479c3 */ /* 0x000e220000002500 */
[----:B------:R-:W1:Y:S07]  /*0030*/  LDCU UR5, c[0x0][0x3a8] ;  /* 0x00007500ff0577ac */ /* 0x000e6e0008000800 */
[----:B------:R-:W0:Y:S02]  /*0040*/  LDC R3, c[0x0][0x360] ;  /* 0x0000d800ff037b82 */ /* 0x000e240000000800 */
[----:B0-----:R-:W-:-:S05]  /*0050*/  IMAD R0, R3, UR4, R0 ;  /* 0x0000000403007c24 */ /* 0x001fca000f8e0200 */
[----:B-1----:R-:W-:-:S13]  /*0060*/  ISETP.GE.AND P0, PT, R0, UR5, PT ;  /* 0x0000000500007c0c */ /* 0x002fda000bf06270 */
[----:B------:R-:W-:Y:S05]  /*0070*/  @P0 EXIT ;  /* 0x000000000000094d */ /* 0x000fea0003800000 */
[----:B------:R-:W0:Y:S01]  /*0080*/  LDCU.64 UR4, c[0x0][0x390] ;  /* 0x00007200ff0477ac */ /* 0x000e220008000a00 */
[----:B------:R-:W1:Y:S01]  /*0090*/  LDCU UR6, c[0x0][0x370] ;  /* 0x00006e00ff0677ac */ /* 0x000e620008000800 */
[----:B------:R-:W2:Y:S01]  /*00a0*/  LDCU.64 UR8, c[0x0][0x358] ;  /* 0x00006b00ff0877ac */ /* 0x000ea20008000a00 */
[----:B0-----:R-:W-:Y:S01]  /*00b0*/  UIADD3 UR4, UP0, UPT, UR4, 0x20, URZ ;  /* 0x0000002004047890 */ /* 0x001fe2000ff1e0ff */
[----:B-1----:R-:W-:-:S03]  /*00c0*/  IMAD R3, R3, UR6, RZ ;  /* 0x0000000603037c24 */ /* 0x002fc6000f8e02ff */
[----:B--2---:R-:W-:-:S12]  /*00d0*/  UIADD3.X UR5, UPT, UPT, URZ, UR5, URZ, UP0, !UPT ;  /* 0x00000005ff057290 */ /* 0x004fd800087fe4ff */
.L_x_9:
[----:B------:R-:W0:Y:S02]  /*00e0*/  LDC.64 R4, c[0x0][0x388] ;  /* 0x0000e200ff047b82 */ /* 0x000e240000000a00 */
[----:B0-----:R-:W-:-:S05]  /*00f0*/  IMAD.WIDE R4, R0, 0x4, R4 ;  /* 0x0000000400047825 */ /* 0x001fca00078e0204 */
[----:B------:R-:W2:Y:S04]  /*0100*/  LDG.E R2, desc[UR8][R4.64] ;  /* 0x0000000804027981 */ /* 0x000ea8000c1e1900 */
[----:B------:R-:W2:Y:S01]  /*0110*/  LDG.E R7, desc[UR8][R4.64+0x4] ;  /* 0x0000040804077981 */ /* 0x000ea2000c1e1900 */
[----:B------:R-:W-:Y:S01]  /*0120*/  BSSY.RECONVERGENT B0, `(.L_x_0) ;  /* 0x00000d9000007945 */ /* 0x000fe20003800200 */
[----:B------:R-:W-:Y:S02]  /*0130*/  CS2R R24, SRZ ;  /* 0x0000000000187805 */ /* 0x000fe4000001ff00 */
[----:B--2---:R-:W-:-:S13]  /*0140*/  ISETP.GE.AND P0, PT, R2, R7, PT ;  /* 0x000000070200720c */ /* 0x004fda0003f06270 */
[----:B------:R-:W-:Y:S05]  /*0150*/  @P0 BRA `(.L_x_1) ;  /* 0x0000000c00540947 */ /* 0x000fea0003800000 */
[C---:B------:R-:W-:Y:S01]  /*0160*/  VIADDMNMX R7, R2.reuse, 0x1, R7, !PT ;  /* 0x0000000102077846 */ /* 0x040fe20007800107 */
[----:B------:R-:W-:Y:S01]  /*0170*/  BSSY.RECONVERGENT B1, `(.L_x_2) ;  /* 0x0000065000017945 */ /* 0x000fe20003800200 */
[----:B------:R-:W-:Y:S02]  /*0180*/  CS2R R24, SRZ ;  /* 0x0000000000187805 */ /* 0x000fe4000001ff00 */
[CC--:B------:R-:W-:Y:S02]  /*0190*/  IADD3 R5, PT, PT, -R2.reuse, R7.reuse, RZ ;  /* 0x0000000702057210 */ /* 0x0c0fe40007ffe1ff */
[----:B------:R-:W-:Y:S02]  /*01a0*/  IADD3 R7, PT, PT, R2, -R7, RZ ;  /* 0x8000000702077210 */ /* 0x000fe40007ffe0ff */
[----:B------:R-:W-:Y:S02]  /*01b0*/  LOP3.LUT R6, R5, 0xf, RZ, 0xc0, !PT ;  /* 0x0000000f05067812 */ /* 0x000fe400078ec0ff */
[----:B------:R-:W-:-:S02]  /*01c0*/  ISETP.GT.U32.AND P1, PT, R7, -0x10, PT ;  /* 0xfffffff00700780c */ /* 0x000fc40003f24070 */
[----:B------:R-:W-:-:S11]  /*01d0*/  ISETP.NE.AND P0, PT, R6, RZ, PT ;  /* 0x000000ff0600720c */ /* 0x000fd60003f05270 */
[----:B------:R-:W-:Y:S05]  /*01e0*/  @P1 BRA `(.L_x_3) ;  /* 0x0000000400741947 */ /* 0x000fea0003800000 */
[----:B------:R-:W-:Y:S02]  /*01f0*/  LOP3.LUT R4, R5, 0xfffffff0, RZ, 0xc0, !PT ;  /* 0xfffffff005047812 */ /* 0x000fe400078ec0ff */
[----:B------:R-:W-:Y:S02]  /*0200*/  CS2R R24, SRZ ;  /* 0x0000000000187805 */ /* 0x000fe4000001ff00 */
[----:B------:R-:W-:-:S07]  /*0210*/  IADD3 R4, PT, PT, -R4, RZ, RZ ;  /* 0x000000ff04047210 */ /* 0x000fce0007ffe1ff */
.L_x_4:
[----:B------:R-:W-:Y:S01]  /*0220*/  MOV R28, UR4 ;  /* 0x00000004001c7c02 */ /* 0x000fe20008000f00 */
[----:B------:R-:W0:Y:S01]  /*0230*/  LDC.64 R8, c[0x0][0x380] ;  /* 0x0000e000ff087b82 */ /* 0x000e220000000a00 */
[----:B------:R-:W-:-:S03]  /*0240*/  MOV R29, UR5 ;  /* 0x00000005001d7c02 */ /* 0x000fc60008000f00 */
[----:B------:R-:W-:-:S04]  /*0250*/  IMAD.WIDE R28, R2, 0x4, R28 ;  /* 0x00000004021c7825 */ /* 0x000fc800078e021c */
[----:B------:R-:W1:Y:S01]  /*0260*/  LDC.64 R10, c[0x0][0x3a0] ;  /* 0x0000e800ff0a7b82 */ /* 0x000e620000000a00 */
[----:B------:R-:W1:Y:S04]  /*0270*/  LDG.E R23, desc[UR8][R28.64+-0x20] ;  /* 0xffffe0081c177981 */ /* 0x000e68000c1e1900 */
[----:B------:R-:W2:Y:S04]  /*0280*/  LDG.E R13, desc[UR8][R28.64+-0x1c] ;  /* 0xffffe4081c0d7981 */ /* 0x000ea8000c1e1900 */
[----:B------:R-:W3:Y:S04]  /*0290*/  LDG.E R7, desc[UR8][R28.64+-0x18] ;  /* 0xffffe8081c077981 */ /* 0x000ee8000c1e1900 */
[----:B------:R-:W4:Y:S01]  /*02a0*/  LDG.E R27, desc[UR8][R28.64+-0x14] ;  /* 0xffffec081c1b7981 */ /* 0x000f22000c1e1900 */
[----:B0-----:R-:W-:-:S03]  /*02b0*/  IMAD.WIDE R8, R2, 0x8, R8 ;  /* 0x0000000802087825 */ /* 0x001fc600078e0208 */
[----:B------:R-:W5:Y:S04]  /*02c0*/  LDG.E R21, desc[UR8][R28.64+-0x10] ;  /* 0xfffff0081c157981 */ /* 0x000f68000c1e1900 */
[----:B------:R-:W3:Y:S04]  /*02d0*/  LDG.E.64 R18, desc[UR8][R8.64] ;  /* 0x0000000808127981 */ /* 0x000ee8000c1e1b00 */
[----:B------:R-:W5:Y:S01]  /*02e0*/  LDG.E.64 R16, desc[UR8][R8.64+0x8] ;  /* 0x0000080808107981 */ /* 0x000f62000c1e1b00 */
[----:B-1----:R-:W-:-:S05]  /*02f0*/  IMAD.WIDE R22, R23, 0x8, R10 ;  /* 0x0000000817167825 */ /* 0x002fca00078e020a */
[----:B------:R-:W3:Y:S01]  /*0300*/  LDG.E.64 R14, desc[UR8][R22.64] ;  /* 0x00000008160e7981 */ /* 0x000ee2000c1e1b00 */
[----:B--2---:R-:W-:-:S06]  /*0310*/  IMAD.WIDE R12, R13, 0x8, R10 ;  /* 0x000000080d0c7825 */ /* 0x004fcc00078e020a */
[----:B------:R-:W2:Y:S01]  /*0320*/  LDG.E.64 R12, desc[UR8][R12.64] ;  /* 0x000000080c0c7981 */ /* 0x000ea2000c1e1b00 */
[----:B----4-:R-:W-:-:S03]  /*0330*/  IMAD.WIDE R26, R27, 0x8, R10 ;  /* 0x000000081b1a7825 */ /* 0x010fc600078e020a */
[----:B------:R-:W4:Y:S01]  /*0340*/  LDG.E R23, desc[UR8][R28.64+-0xc] ;  /* 0xfffff4081c177981 */ /* 0x000f22000c1e1900 */
[----:B---3--:R-:W-:Y:S01]  /*0350*/  DFMA R24, R18, R14, R24 ;  /* 0x0000000e1218722b */ /* 0x008fe20000000018 */
[--C-:B------:R-:W-:Y:S02]  /*0360*/  IMAD.WIDE R18, R7, 0x8, R10.reuse ;  /* 0x0000000807127825 */ /* 0x100fe400078e020a */
[----:B------:R-:W3:Y:S02]  /*0370*/  LDG.E.64 R14, desc[UR8][R8.64+0x10] ;  /* 0x00001008080e7981 */ /* 0x000ee4000c1e1b00 */
[----:B-----5:R-:W-:Y:S02]  /*0380*/  IMAD.WIDE R20, R21, 0x8, R10 ;  /* 0x0000000815147825 */ /* 0x020fe400078e020a */
[----:B------:R-:W5:Y:S04]  /*0390*/  LDG.E R7, desc[UR8][R28.64+-0x4] ;  /* 0xfffffc081c077981 */ /* 0x000f68000c1e1900 */
[----:B------:R-:W3:Y:S01]  /*03a0*/  LDG.E.64 R18, desc[UR8][R18.64] ;  /* 0x0000000812127981 */ /* 0x000ee2000c1e1b00 */
[----:B--2---:R-:W-:-:S03]  /*03b0*/  DFMA R24, R16, R12, R24 ;  /* 0x0000000c1018722b */ /* 0x004fc60000000018 */
[----:B------:R-:W2:Y:S04]  /*03c0*/  LDG.E.64 R12, desc[UR8][R8.64+0x18] ;  /* 0x00001808080c7981 */ /* 0x000ea8000c1e1b00 */
[----:B------:R-:W2:Y:S04]  /*03d0*/  LDG.E.64 R16, desc[UR8][R26.64] ;  /* 0x000000081a107981 */ /* 0x000ea8000c1e1b00 */
[----:B------:R-:W5:Y:S01]  /*03e0*/  LDG.E.64 R20, desc[UR8][R20.64] ;  /* 0x0000000814147981 */ /* 0x000f62000c1e1b00 */
[----:B----4-:R-:W-:-:S03]  /*03f0*/  IMAD.WIDE R22, R23, 0x8, R10 ;  /* 0x0000000817167825 */ /* 0x010fc600078e020a */
[----:B------:R-:W4:Y:S01]  /*0400*/  LDG.E R27, desc[UR8][R28.64] ;  /* 0x000000081c1b7981 */ /* 0x000f22000c1e1900 */
[----:B---3--:R-:W-:-:S03]  /*0410*/  DFMA R18, R14, R18, R24 ;  /* 0x000000120e12722b */ /* 0x008fc60000000018 */
[----:B------:R-:W5:Y:S04]  /*0420*/  LDG.E.64 R14, desc[UR8][R8.64+0x20] ;  /* 0x00002008080e7981 */ /* 0x000f68000c1e1b00 */
[----:B------:R-:W3:Y:S01]  /*0430*/  LDG.E R25, desc[UR8][R28.64+-0x8] ;  /* 0xfffff8081c197981 */ /* 0x000ee2000c1e1900 */
[----:B--2---:R-:W-:-:S03]  /*0440*/  DFMA R16, R12, R16, R18 ;  /* 0x000000100c10722b */ /* 0x004fc60000000012 */
[----:B------:R-:W2:Y:S04]  /*0450*/  LDG.E.64 R18, desc[UR8][R8.64+0x28] ;  /* 0x0000280808127981 */ /* 0x000ea8000c1e1b00 */
[----:B------:R-:W2:Y:S01]  /*0460*/  LDG.E.64 R12, desc[UR8][R22.64] ;  /* 0x00000008160c7981 */ /* 0x000ea2000c1e1b00 */
[----:B----4-:R-:W-:-:S03]  /*0470*/  IMAD.WIDE R26, R27, 0x8, R10 ;  /* 0x000000081b1a7825 */ /* 0x010fc600078e020a */
[----:B------:R-:W4:Y:S01]  /*0480*/  LDG.E R23, desc[UR8][R28.64+0x8] ;  /* 0x000008081c177981 */ /* 0x000f22000c1e1900 */
[----:B-----5:R-:W-:-:S03]  /*0490*/  DFMA R20, R14, R20, R16 ;  /* 0x000000140e14722b */ /* 0x020fc60000000010 */
[----:B------:R-:W5:Y:S01]  /*04a0*/  LDG.E.64 R16, desc[UR8][R8.64+0x30] ;  /* 0x0000300808107981 */ /* 0x000f62000c1e1b00 */
[----:B---3--:R-:W-:-:S03]  /*04b0*/  IMAD.WIDE R14, R25, 0x8, R10 ;  /* 0x00000008190e7825 */ /* 0x008fc600078e020a */
[----:B------:R-:W3:Y:S04]  /*04c0*/  LDG.E R25, desc[UR8][R28.64+0x4] ;  /* 0x000004081c197981 */ /* 0x000ee8000c1e1900 */
[----:B------:R-:W5:Y:S01]  /*04d0*/  LDG.E.64 R14, desc[UR8][R14.64] ;  /* 0x000000080e0e7981 */ /* 0x000f62000c1e1b00 */
[----:B--2---:R-:W-:Y:S01]  /*04e0*/  DFMA R18, R18, R12, R20 ;  /* 0x0000000c1212722b */ /* 0x004fe20000000014 */
[----:B------:R-:W-:Y:S02]  /*04f0*/  IMAD.WIDE R20, R7, 0x8, R10 ;  /* 0x0000000807147825 */ /* 0x000fe400078e020a */
[----:B------:R-:W2:Y:S04]  /*0500*/  LDG.E.64 R12, desc[UR8][R8.64+0x38] ;  /* 0x00003808080c7981 */ /* 0x000ea8000c1e1b00 */
[----:B------:R-:W4:Y:S04]  /*0510*/  LDG.E R7, desc[UR8][R28.64+0xc] ;  /* 0x00000c081c077981 */ /* 0x000f28000c1e1900 */
[----:B------:R-:W2:Y:S01]  /*0520*/  LDG.E.64 R20, desc[UR8][R20.64] ;  /* 0x0000000814147981 */ /* 0x000ea2000c1e1b00 */
[----:B-----5:R-:W-:-:S03]  /*0530*/  DFMA R14, R16, R14, R18 ;  /* 0x0000000e100e722b */ /* 0x020fc60000000012 */
[----:B------:R-:W5:Y:S01]  /*0540*/  LDG.E.64 R18, desc[UR8][R8.64+0x40] ;  /* 0x0000400808127981 */ /* 0x000f62000c1e1b00 */
[----:B---3--:R-:W-:-:S03]  /*0550*/  IMAD.WIDE R24, R25, 0x8, R10 ;  /* 0x0000000819187825 */ /* 0x008fc600078e020a */
[----:B------:R-:W5:Y:S01]  /*0560*/  LDG.E.64 R16, desc[UR8][R26.64] ;  /* 0x000000081a107981 */ /* 0x000f62000c1e1b00 */
[----:B--2---:R-:W-:-:S03]  /*0570*/  DFMA R20, R12, R20, R14 ;  /* 0x000000140c14722b */ /* 0x004fc6000000000e */
[----:B------:R-:W2:Y:S04]  /*0580*/  LDG.E.64 R14, desc[UR8][R8.64+0x48] ;  /* 0x00004808080e7981 */ /* 0x000ea8000c1e1b00 */
[----:B------:R-:W2:Y:S04]  /*0590*/  LDG.E.64 R12, desc[UR8][R24.64] ;  /* 0x00000008180c7981 */ /* 0x000ea8000c1e1b00 */
[----:B------:R-:W3:Y:S04]  /*05a0*/  LDG.E R27, desc[UR8][R28.64+0x14] ;  /* 0x000014081c1b7981 */ /* 0x000ee8000c1e1900 */
[----:B------:R-:W3:Y:S01]  /*05b0*/  LDG.E R25, desc[UR8][R28.64+0x18] ;  /* 0x000018081c197981 */ /* 0x000ee2000c1e1900 */
[----:B-----5:R-:W-:Y:S01]  /*05c0*/  DFMA R16, R18, R16, R20 ;  /* 0x000000101210722b */ /* 0x020fe20000000014 */
[----:B----4-:R-:W-:-:S02]  /*05d0*/  IMAD.WIDE R20, R23, 0x8, R10 ;  /* 0x0000000817147825 */ /* 0x010fc400078e020a */
[----:B------:R-:W4:Y:S04]  /*05e0*/  LDG.E.64 R18, desc[UR8][R8.64+0x50] ;  /* 0x0000500808127981 */ /* 0x000f28000c1e1b00 */
[----:B------:R-:W5:Y:S04]  /*05f0*/  LDG.E R23, desc[UR8][R28.64+0x10] ;  /* 0x000010081c177981 */ /* 0x000f68000c1e1900 */
[----:B------:R-:W4:Y:S01]  /*0600*/  LDG.E.64 R20, desc[UR8][R20.64] ;  /* 0x0000000814147981 */ /* 0x000f22000c1e1b00 */
[----:B--2---:R-:W-:Y:S01]  /*0610*/  DFMA R14, R14, R12, R16 ;  /* 0x0000000c0e0e722b */ /* 0x004fe20000000010 */
[----:B------:R-:W-:-:S02]  /*0620*/  IMAD.WIDE R12, R7, 0x8, R10 ;  /* 0x00000008070c7825 */ /* 0x000fc400078e020a */
[----:B------:R-:W2:Y:S04]  /*0630*/  LDG.E.64 R16, desc[UR8][R8.64+0x58] ;  /* 0x0000580808107981 */ /* 0x000ea8000c1e1b00 */
[----:B------:R-:W2:Y:S04]  /*0640*/  LDG.E R7, desc[UR8][R28.64+0x1c] ;  /* 0x00001c081c077981 */ /* 0x000ea8000c1e1900 */
[----:B------:R-:W2:Y:S01]  /*0650*/  LDG.E.64 R12, desc[UR8][R12.64] ;  /* 0x000000080c0c7981 */ /* 0x000ea2000c1e1b00 */
[----:B-----5:R-:W-:Y:S01]  /*0660*/  IMAD.WIDE R22, R23, 0x8, R10 ;  /* 0x0000000817167825 */ /* 0x020fe200078e020a */
[----:B----4-:R-:W-:-:S02]  /*0670*/  DFMA R14, R18, R20, R14 ;  /* 0x00000014120e722b */ /* 0x010fc4000000000e */
[----:B------:R-:W4:Y:S01]  /*0680*/  LDG.E.64 R18, desc[UR8][R8.64+0x60] ;  /* 0x0000600808127981 */ /* 0x000f22000c1e1b00 */
[----:B---3--:R-:W-:-:S03]  /*0690*/  IMAD.WIDE R20, R27, 0x8, R10 ;  /* 0x000000081b147825 */ /* 0x008fc600078e020a */
[----:B------:R-:W4:Y:S04]  /*06a0*/  LDG.E.64 R22, desc[UR8][R22.64] ;  /* 0x0000000816167981 */ /* 0x000f28000c1e1b00 */
[----:B------:R-:W3:Y:S01]  /*06b0*/  LDG.E.64 R20, desc[UR8][R20.64] ;  /* 0x0000000814147981 */ /* 0x000ee2000c1e1b00 */
[----:B--2---:R-:W-:-:S03]  /*06c0*/  DFMA R14, R16, R12, R14 ;  /* 0x0000000c100e722b */ /* 0x004fc6000000000e */
[----:B------:R-:W2:Y:S01]  /*06d0*/  LDG.E.64 R26, desc[UR8][R8.64+0x78] ;  /* 0x00007808081a7981 */ /* 0x000ea2000c1e1b00 */
[----:B------:R-:W-:-:S03]  /*06e0*/  IMAD.WIDE R16, R25, 0x8, R10 ;  /* 0x0000000819107825 */ /* 0x000fc600078e020a */
[----:B------:R-:W3:Y:S01]  /*06f0*/  LDG.E.64 R12, desc[UR8][R8.64+0x68] ;  /* 0x00006808080c7981 */ /* 0x000ee2000c1e1b00 */
[----:B------:R-:W-:-:S03]  /*0700*/  IMAD.WIDE R10, R7, 0x8, R10 ;  /* 0x00000008070a7825 */ /* 0x000fc600078e020a */
[----:B------:R-:W5:Y:S04]  /*0710*/  LDG.E.64 R16, desc[UR8][R16.64] ;  /* 0x0000000810107981 */ /* 0x000f68000c1e1b00 */
[----:B------:R-:W5:Y:S04]  /*0720*/  LDG.E.64 R24, desc[UR8][R8.64+0x70] ;  /* 0x0000700808187981 */ /* 0x000f68000c1e1b00 */
[----:B------:R-:W2:Y:S01]  /*0730*/  LDG.E.64 R10, desc[UR8][R10.64] ;  /* 0x000000080a0a7981 */ /* 0x000ea2000c1e1b00 */
[----:B------:R-:W-:-:S04]  /*0740*/  IADD3 R4, PT, PT, R4, 0x10, RZ ;  /* 0x0000001004047810 */ /* 0x000fc80007ffe0ff */
[----:B------:R-:W-:Y:S02]  /*0750*/  ISETP.NE.AND P1, PT, R4, RZ, PT ;  /* 0x000000ff0400720c */ /* 0x000fe40003f25270 */
[----:B------:R-:W-:Y:S01]  /*0760*/  IADD3 R2, PT, PT, R2, 0x10, RZ ;  /* 0x0000001002027810 */ /* 0x000fe20007ffe0ff */
[----:B----4-:R-:W-:-:S08]  /*0770*/  DFMA R14, R18, R22, R14 ;  /* 0x00000016120e722b */ /* 0x010fd0000000000e */
[----:B---3--:R-:W-:-:S08]  /*0780*/  DFMA R12, R12, R20, R14 ;  /* 0x000000140c0c722b */ /* 0x008fd0000000000e */
[----:B-----5:R-:W-:-:S08]  /*0790*/  DFMA R24, R24, R16, R12 ;  /* 0x000000101818722b */ /* 0x020fd0000000000c */
[----:B--2---:R-:W-:Y:S01]  /*07a0*/  DFMA R24, R26, R10, R24 ;  /* 0x0000000a1a18722b */ /* 0x004fe20000000018 */
[----:B------:R-:W-:Y:S10]  /*07b0*/  @P1 BRA `(.L_x_4) ;  /* 0xfffffff800981947 */ /* 0x000ff4000383ffff */
.L_x_3:
[----:B------:R-:W-:Y:S05]  /*07c0*/  BSYNC.RECONVERGENT B1 ;  /* 0x0000000000017941 */ /* 0x000fea0003800200 */
.L_x_2:
[----:B------:R-:W-:Y:S05]  /*07d0*/  @!P0 BRA `(.L_x_1) ;  /* 0x0000000400b48947 */ /* 0x000fea0003800000 */
[----:B------:R-:W-:Y:S01]  /*07e0*/  ISETP.GE.U32.AND P0, PT, R6, 0x8, PT ;  /* 0x000000080600780c */ /* 0x000fe20003f06070 */
[----:B------:R-:W-:Y:S01]  /*07f0*/  BSSY.RECONVERGENT B1, `(.L_x_5) ;  /* 0x0000032000017945 */ /* 0x000fe20003800200 */
[----:B------:R-:W-:-:S04]  /*0800*/  LOP3.LUT R4, R5, 0x7, RZ, 0xc0, !PT ;  /* 0x0000000705047812 */ /* 0x000fc800078ec0ff */
[----:B------:R-:W-:-:S07]  /*0810*/  ISETP.NE.AND P1, PT, R4, RZ, PT ;  /* 0x000000ff0400720c */ /* 0x000fce0003f25270 */
[----:B------:R-:W-:Y:S06]  /*0820*/  @!P0 BRA `(.L_x_6) ;  /* 0x0000000000b88947 */ /* 0x000fec0003800000 */
[----:B------:R-:W0:Y:S08]  /*0830*/  LDC.64 R28, c[0x0][0x390] ;  /* 0x0000e400ff1c7b82 */ /* 0x000e300000000a00 */
[----:B------:R-:W1:Y:S08]  /*0840*/  LDC.64 R8, c[0x0][0x3a0] ;  /* 0x0000e800ff087b82 */ /* 0x000e700000000a00 */
[----:B------:R-:W2:Y:S01]  /*0850*/  LDC.64 R6, c[0x0][0x380] ;  /* 0x0000e000ff067b82 */ /* 0x000ea20000000a00 */
[----:B0-----:R-:W-:-:S05]  /*0860*/  IMAD.WIDE R28, R2, 0x4, R28 ;  /* 0x00000004021c7825 */ /* 0x001fca00078e021c */
[----:B------:R-:W1:Y:S04]  /*0870*/  LDG.E R17, desc[UR8][R28.64] ;  /* 0x000000081c117981 */ /* 0x000e68000c1e1900 */
[----:B------:R-:W3:Y:S04]  /*0880*/  LDG.E R27, desc[UR8][R28.64+0x4] ;  /* 0x000004081c1b7981 */ /* 0x000ee8000c1e1900 */
[----:B------:R-:W4:Y:S01]  /*0890*/  LDG.E R15, desc[UR8][R28.64+0x8] ;  /* 0x000008081c0f7981 */ /* 0x000f22000c1e1900 */
[----:B--2---:R-:W-:-:S03]  /*08a0*/  IMAD.WIDE R6, R2, 0x8, R6 ;  /* 0x0000000802067825 */ /* 0x004fc600078e0206 */
[----:B------:R-:W2:Y:S04]  /*08b0*/  LDG.E R13, desc[UR8][R28.64+0xc] ;  /* 0x00000c081c0d7981 */ /* 0x000ea8000c1e1900 */
[----:B------:R-:W5:Y:S04]  /*08c0*/  LDG.E.64 R18, desc[UR8][R6.64] ;  /* 0x0000000806127981 */ /* 0x000f68000c1e1b00 */
[----:B------:R-:W5:Y:S04]  /*08d0*/  LDG.E.64 R10, desc[UR8][R6.64+0x8] ;  /* 0x00000808060a7981 */ /* 0x000f68000c1e1b00 */
[----:B------:R-:W5:Y:S01]  /*08e0*/  LDG.E R21, desc[UR8][R28.64+0x14] ;  /* 0x000014081c157981 */ /* 0x000f62000c1e1900 */
[----:B-1----:R-:W-:-:S06]  /*08f0*/  IMAD.WIDE R16, R17, 0x8, R8 ;  /* 0x0000000811107825 */ /* 0x002fcc00078e0208 */
[----:B------:R-:W5:Y:S01]  /*0900*/  LDG.E.64 R16, desc[UR8][R16.64] ;  /* 0x0000000810107981 */ /* 0x000f62000c1e1b00 */
[----:B---3--:R-:W-:-:S05]  /*0910*/  IMAD.WIDE R26, R27, 0x8, R8 ;  /* 0x000000081b1a7825 */ /* 0x008fca00078e0208 */
[----:B------:R-:W3:Y:S01]  /*0920*/  LDG.E.64 R22, desc[UR8][R26.64] ;  /* 0x000000081a167981 */ /* 0x000ee2000c1e1b00 */
[----:B----4-:R-:W-:-:S06]  /*0930*/  IMAD.WIDE R14, R15, 0x8, R8 ;  /* 0x000000080f0e7825 */ /* 0x010fcc00078e0208 */
[----:B------:R-:W4:Y:S01]  /*0940*/  LDG.E.64 R14, desc[UR8][R14.64] ;  /* 0x000000080e0e7981 */ /* 0x000f22000c1e1b00 */
[----:B--2---:R-:W-:-:S03]  /*0950*/  IMAD.WIDE R12, R13, 0x8, R8 ;  /* 0x000000080d0c7825 */ /* 0x004fc600078e0208 */
[----:B------:R-:W2:Y:S04]  /*0960*/  LDG.E R27, desc[UR8][R28.64+0x1c] ;  /* 0x00001c081c1b7981 */ /* 0x000ea8000c1e1900 */
[----:B------:R-:W2:Y:S01]  /*0970*/  LDG.E.64 R12, desc[UR8][R12.64] ;  /* 0x000000080c0c7981 */ /* 0x000ea2000c1e1b00 */
[----:B-----5:R-:W-:-:S03]  /*0980*/  DFMA R24, R18, R16, R24 ;  /* 0x000000101218722b */ /* 0x020fc60000000018 */
[----:B------:R-:W5:Y:S04]  /*0990*/  LDG.E R19, desc[UR8][R28.64+0x10] ;  /* 0x000010081c137981 */ /* 0x000f68000c1e1900 */
[----:B------:R-:W4:Y:S01]  /*09a0*/  LDG.E.64 R16, desc[UR8][R6.64+0x10] ;  /* 0x0000100806107981 */ /* 0x000f22000c1e1b00 */
[----:B---3--:R-:W-:-:S03]  /*09b0*/  DFMA R22, R10, R22, R24 ;  /* 0x000000160a16722b */ /* 0x008fc60000000018 */
[----:B------:R-:W2:Y:S04]  /*09c0*/  LDG.E.64 R10, desc[UR8][R6.64+0x18] ;  /* 0x00001808060a7981 */ /* 0x000ea8000c1e1b00 */
[----:B------:R-:W3:Y:S01]  /*09d0*/  LDG.E R25, desc[UR8][R28.64+0x18] ;  /* 0x000018081c197981 */ /* 0x000ee2000c1e1900 */
[----:B------:R-:W-:-:S06]  /*09e0*/  IMAD.WIDE R20, R21, 0x8, R8 ;  /* 0x0000000815147825 */ /* 0x000fcc00078e0208 */
[----:B------:R-:W3:Y:S01]  /*09f0*/  LDG.E.64 R20, desc[UR8][R20.64] ;  /* 0x0000000814147981 */ /* 0x000ee2000c1e1b00 */
[----:B-----5:R-:W-:Y:S01]  /*0a00*/  IMAD.WIDE R18, R19, 0x8, R8 ;  /* 0x0000000813127825 */ /* 0x020fe200078e0208 */
[----:B----4-:R-:W-:Y:S02]  /*0a10*/  DFMA R14, R16, R14, R22 ;  /* 0x0000000e100e722b */ /* 0x010fe40000000016 */
[----:B------:R-:W4:Y:S04]  /*0a20*/  LDG.E.64 R16, desc[UR8][R6.64+0x20] ;  /* 0x0000200806107981 */ /* 0x000f28000c1e1b00 */
[----:B------:R-:W4:Y:S02]  /*0a30*/  LDG.E.64 R18, desc[UR8][R18.64] ;  /* 0x0000000812127981 */ /* 0x000f24000c1e1b00 */
[----:B--2---:R-:W-:-:S02]  /*0a40*/  DFMA R10, R10, R12, R14 ;  /* 0x0000000c0a0a722b */ /* 0x004fc4000000000e */
[----:B------:R-:W2:Y:S01]  /*0a50*/  LDG.E.64 R22, desc[UR8][R6.64+0x28] ;  /* 0x0000280806167981 */ /* 0x000ea2000c1e1b00 */
[----:B---3--:R-:W-:-:S03]  /*0a60*/  IMAD.WIDE R12, R25, 0x8, R8 ;  /* 0x00000008190c7825 */ /* 0x008fc600078e0208 */
[----:B------:R-:W3:Y:S01]  /*0a70*/  LDG.E.64 R14, desc[UR8][R6.64+0x30] ;  /* 0x00003008060e7981 */ /* 0x000ee2000c1e1b00 */
[----:B------:R-:W-:-:S03]  /*0a80*/  IMAD.WIDE R8, R27, 0x8, R8 ;  /* 0x000000081b087825 */ /* 0x000fc600078e0208 */
[----:B------:R-:W3:Y:S04]  /*0a90*/  LDG.E.64 R12, desc[UR8][R12.64] ;  /* 0x000000080c0c7981 */ /* 0x000ee8000c1e1b00 */
[----:B------:R-:W5:Y:S04]  /*0aa0*/  LDG.E.64 R24, desc[UR8][R6.64+0x38] ;  /* 0x0000380806187981 */ /* 0x000f68000c1e1b00 */
[----:B------:R-:W5:Y:S01]  /*0ab0*/  LDG.E.64 R8, desc[UR8][R8.64] ;  /* 0x0000000808087981 */ /* 0x000f62000c1e1b00 */
[----:B------:R-:W-:Y:S01]  /*0ac0*/  IADD3 R2, PT, PT, R2, 0x8, RZ ;  /* 0x0000000802027810 */ /* 0x000fe20007ffe0ff */
[----:B----4-:R-:W-:-:S08]  /*0ad0*/  DFMA R10, R16, R18, R10 ;  /* 0x00000012100a722b */ /* 0x010fd0000000000a */
[----:B--2---:R-:W-:-:S08]  /*0ae0*/  DFMA R10, R22, R20, R10 ;  /* 0x00000014160a722b */ /* 0x004fd0000000000a */
[----:B---3--:R-:W-:-:S08]  /*0af0*/  DFMA R10, R14, R12, R10 ;  /* 0x0000000c0e0a722b */ /* 0x008fd0000000000a */
[----:B-----5:R-:W-:-:S11]  /*0b00*/  DFMA R24, R24, R8, R10 ;  /* 0x000000081818722b */ /* 0x020fd6000000000a */
.L_x_6:
[----:B------:R-:W-:Y:S05]  /*0b10*/  BSYNC.RECONVERGENT B1 ;  /* 0x0000000000017941 */ /* 0x000fea0003800200 */
.L_x_5:
        /* <DEDUP_REMOVED lines=12> */
[----:B------:R-:W4:Y:S04]  /*0be0*/  LDG.E R5, desc[UR8][R6.64+0x8] ;  /* 0x0000080806057981 */ /* 0x000f28000c1e1900 */
[----:B------:R-:W5:Y:S01]  /*0bf0*/  LDG.E R17, desc[UR8][R6.64+0xc] ;  /* 0x00000c0806117981 */ /* 0x000f62000c1e1900 */
[----:B--2---:R-:W-:-:S05]  /*0c00*/  IMAD.WIDE R20, R2, 0x8, R20 ;  /* 0x0000000802147825 */ /* 0x004fca00078e0214 */
[----:B------:R-:W2:Y:S04]  /*0c10*/  LDG.E.64 R12, desc[UR8][R20.64] ;  /* 0x00000008140c7981 */ /* 0x000ea8000c1e1b00 */
[----:B------:R-:W2:Y:S01]  /*0c20*/  LDG.E.64 R8, desc[UR8][R20.64+0x8] ;  /* 0x0000080814087981 */ /* 0x000ea2000c1e1b00 */
[----:B-1----:R-:W-:-:S04]  /*0c30*/  IMAD.WIDE R14, R15, 0x8, R18 ;  /* 0x000000080f0e7825 */ /* 0x002fc800078e0212 */
[--C-:B---3--:R-:W-:Y:S02]  /*0c40*/  IMAD.WIDE R10, R11, 0x8, R18.reuse ;  /* 0x000000080b0a7825 */ /* 0x108fe400078e0212 */
[----:B------:R-:W2:Y:S04]  /*0c50*/  LDG.E.64 R14, desc[UR8][R14.64] ;  /* 0x000000080e0e7981 */ /* 0x000ea8000c1e1b00 */
[----:B------:R-:W3:Y:S01]  /*0c60*/  LDG.E.64 R10, desc[UR8][R10.64] ;  /* 0x000000080a0a7981 */ /* 0x000ee2000c1e1b00 */
[----:B----4-:R-:W-:-:S03]  /*0c70*/  IMAD.WIDE R26, R5, 0x8, R18 ;  /* 0x00000008051a7825 */ /* 0x010fc600078e0212 */
[----:B------:R-:W4:Y:S01]  /*0c80*/  LDG.E.64 R4, desc[UR8][R20.64+0x10] ;  /* 0x0000100814047981 */ /* 0x000f22000c1e1b00 */
[----:B-----5:R-:W-:-:S03]  /*0c90*/  IMAD.WIDE R22, R17, 0x8, R18 ;  /* 0x0000000811167825 */ /* 0x020fc600078e0212 */
[----:B------:R-:W4:Y:S04]  /*0ca0*/  LDG.E.64 R6, desc[UR8][R26.64] ;  /* 0x000000081a067981 */ /* 0x000f28000c1e1b00 */
[----:B------:R-:W5:Y:S04]  /*0cb0*/  LDG.E.64 R18, desc[UR8][R20.64+0x18] ;  /* 0x0000180814127981 */ /* 0x000f68000c1e1b00 */
[----:B------:R-:W5:Y:S01]  /*0cc0*/  LDG.E.64 R22, desc[UR8][R22.64] ;  /* 0x0000000816167981 */ /* 0x000f62000c1e1b00 */
[----:B------:R-:W-:Y:S01]  /*0cd0*/  IADD3 R2, PT, PT, R2, 0x4, RZ ;  /* 0x0000000402027810 */ /* 0x000fe20007ffe0ff */
[----:B--2---:R-:W-:-:S08]  /*0ce0*/  DFMA R12, R12, R14, R24 ;  /* 0x0000000e0c0c722b */ /* 0x004fd00000000018 */
[----:B---3--:R-:W-:-:S08]  /*0cf0*/  DFMA R8, R8, R10, R12 ;  /* 0x0000000a0808722b */ /* 0x008fd0000000000c */
[----:B----4-:R-:W-:-:S08]  /*0d00*/  DFMA R4, R4, R6, R8 ;  /* 0x000000060404722b */ /* 0x010fd00000000008 */
[----:B-----5:R-:W-:-:S11]  /*0d10*/  DFMA R24, R18, R22, R4 ;  /* 0x000000161218722b */ /* 0x020fd60000000004 */
.L_x_8:
[----:B------:R-:W-:Y:S05]  /*0d20*/  BSYNC.RECONVERGENT B1 ;  /* 0x0000000000017941 */ /* 0x000fea0003800200 */
.L_x_7:
[----:B------:R-:W-:Y:S05]  /*0d30*/  @!P1 BRA `(.L_x_1) ;  /* 0x00000000005c9947 */ /* 0x000fea0003800000 */
[----:B------:R-:W0:Y:S08]  /*0d40*/  LDC.64 R14, c[0x0][0x390] ;  /* 0x0000e400ff0e7b82 */ /* 0x000e300000000a00 */
[----:B------:R-:W1:Y:S08]  /*0d50*/  LDC.64 R4, c[0x0][0x3a0] ;  /* 0x0000e800ff047b82 */ /* 0x000e700000000a00 */
[----:B------:R-:W2:Y:S01]  /*0d60*/  LDC.64 R6, c[0x0][0x380] ;  /* 0x0000e000ff067b82 */ /* 0x000ea20000000a00 */
[----:B0-----:R-:W-:-:S05]  /*0d70*/  IMAD.WIDE R14, R2, 0x4, R14 ;  /* 0x00000004020e7825 */ /* 0x001fca00078e020e */
[----:B------:R-:W1:Y:S01]  /*0d80*/  LDG.E R11, desc[UR8][R14.64] ;  /* 0x000000080e0b7981 */ /* 0x000e62000c1e1900 */
[----:B--2---:R-:W-:-:S05]  /*0d90*/  IMAD.WIDE R6, R2, 0x8, R6 ;  /* 0x0000000802067825 */ /* 0x004fca00078e0206 */
[----:B------:R-:W2:Y:S01]  /*0da0*/  LDG.E.64 R8, desc[UR8][R6.64] ;  /* 0x0000000806087981 */ /* 0x000ea2000c1e1b00 */
[----:B-1----:R-:W-:-:S06]  /*0db0*/  IMAD.WIDE R10, R11, 0x8, R4 ;  /* 0x000000080b0a7825 */ /* 0x002fcc00078e0204 */
[----:B------:R-:W2:Y:S01]  /*0dc0*/  LDG.E.64 R10, desc[UR8][R10.64] ;  /* 0x000000080a0a7981 */ /* 0x000ea2000c1e1b00 */
[----:B------:R-:W-:Y:S01]  /*0dd0*/  ISETP.NE.AND P0, PT, R16, 0x1, PT ;  /* 0x000000011000780c */ /* 0x000fe20003f05270 */
[----:B--2---:R-:W-:-:S12]  /*0de0*/  DFMA R24, R8, R10, R24 ;  /* 0x0000000a0818722b */ /* 0x004fd80000000018 */
[----:B------:R-:W-:Y:S05]  /*0df0*/  @!P0 BRA `(.L_x_1) ;  /* 0x00000000002c8947 */ /* 0x000fea0003800000 */
[----:B------:R-:W-:Y:S01]  /*0e00*/  ISETP.NE.AND P0, PT, R16, 0x2, PT ;  /* 0x000000021000780c */ /* 0x000fe20003f05270 */
[----:B------:R-:W2:Y:S04]  /*0e10*/  LDG.E R11, desc[UR8][R14.64+0x4] ;  /* 0x000004080e0b7981 */ /* 0x000ea8000c1e1900 */
[----:B------:R-:W3:Y:S08]  /*0e20*/  LDG.E.64 R8, desc[UR8][R6.64+0x8] ;  /* 0x0000080806087981 */ /* 0x000ef0000c1e1b00 */
[----:B------:R-:W4:Y:S01]  /*0e30*/  @P0 LDG.E R13, desc[UR8][R14.64+0x8] ;  /* 0x000008080e0d0981 */ /* 0x000f22000c1e1900 */
[----:B--2---:R-:W-:-:S06]  /*0e40*/  IMAD.WIDE R10, R11, 0x8, R4 ;  /* 0x000000080b0a7825 */ /* 0x004fcc00078e0204 */
[----:B------:R-:W3:Y:S01]  /*0e50*/  LDG.E.64 R10, desc[UR8][R10.64] ;  /* 0x000000080a0a7981 */ /* 0x000ee2000c1e1b00 */
[----:B----4-:R-:W-:-:S03]  /*0e60*/  @P0 IMAD.WIDE R12, R13, 0x8, R4 ;  /* 0x000000080d0c0825 */ /* 0x010fc600078e0204 */
[----:B------:R-:W2:Y:S04]  /*0e70*/  @P0 LDG.E.64 R4, desc[UR8][R6.64+0x10] ;  /* 0x0000100806040981 */ /* 0x000ea8000c1e1b00 */
[----:B------:R-:W2:Y:S01]  /*0e80*/  @P0 LDG.E.64 R12, desc[UR8][R12.64] ;  /* 0x000000080c0c0981 */ /* 0x000ea2000c1e1b00 */
[----:B---3--:R-:W-:-:S08]  /*0e90*/  DFMA R24, R8, R10, R24 ;  /* 0x0000000a0818722b */ /* 0x008fd00000000018 */
[----:B--2---:R-:W-:-:S11]  /*0ea0*/  @P0 DFMA R24, R4, R12, R24 ;  /* 0x0000000c0418022b */ /* 0x004fd60000000018 */
.L_x_1:
[----:B------:R-:W-:Y:S05]  /*0eb0*/  BSYNC.RECONVERGENT B0 ;  /* 0x0000000000007941 */ /* 0x000fea0003800200 */
.L_x_0:
[----:B------:R-:W0:Y:S01]  /*0ec0*/  LDC.64 R4, c[0x0][0x398] ;  /* 0x0000e600ff047b82 */ /* 0x000e220000000a00 */
[----:B------:R-:W1:Y:S01]  /*0ed0*/  LDCU UR6, c[0x0][0x3a8] ;  /* 0x00007500ff0677ac */ /* 0x000e620008000800 */
[----:B0-----:R-:W-:Y:S01]  /*0ee0*/  IMAD.WIDE R4, R0, 0x8, R4 ;  /* 0x0000000800047825 */ /* 0x001fe200078e0204 */
[----:B------:R-:W-:-:S04]  /*0ef0*/  IADD3 R0, PT, PT, R3, R0, RZ ;  /* 0x0000000003007210 */ /* 0x000fc80007ffe0ff */
[----:B------:R0:W-:Y:S01]  /*0f00*/  STG.E.64 desc[UR8][R4.64], R24 ;  /* 0x0000001804007986 */ /* 0x0001e2000c101b08 */
[----:B-1----:R-:W-:-:S13]  /*0f10*/  ISETP.GE.AND P0, PT, R0, UR6, PT ;  /* 0x0000000600007c0c */ /* 0x002fda000bf06270 */
[----:B0-----:R-:W-:Y:S05]  /*0f20*/  @!P0 BRA `(.L_x_9) ;  /* 0xfffffff0006c8947 */ /* 0x001fea000383ffff */
[----:B------:R-:W-:Y:S05]  /*0f30*/  EXIT ;  /* 0x000000000000794d */ /* 0x000fea0003800000 */
.L_x_10:
[----:B------:R-:W-:-:S00]  /*0f40*/  BRA `(.L_x_10) ;  /* 0xfffffffc00fc7947 */ /* 0x000fc0000383ffff */
[----:B------:R-:W-:-:S00]  /*0f50*/  NOP ;  /* 0x0000000000007918 */ /* 0x000fc00000000000 */
        /* <DEDUP_REMOVED lines=10> */
.L_x_11:


//--------------------- .nv.shared.reserved.0     --------------------------
	.section	.nv.shared.reserved.0,"aw",@nobits
	.weak		__nv_reservedSMEM_offset_0_alias
	.size		__nv_reservedSMEM_offset_0_alias, 0, 64
	.other		__nv_reservedSMEM_offset_0_alias,@"STO_CUDA_RESERVED_SHARED STV_DEFAULT"
__nv_reservedSMEM_offset_0_alias:
	.zero		0
	.zero		64


//--------------------- .nv.constant0._Z4funcPdPiS0_S_S_i --------------------------
	.section	.nv.constant0._Z4funcPdPiS0_S_S_i,"a",@progbits
	.sectionflags	@""
	.align	4
.nv.constant0._Z4funcPdPiS0_S_S_i:
	.zero		940


//--------------------- SYMBOLS --------------------------

	.type		.nv.reservedSmem.offset0,@object
	.size		.nv.reservedSmem.offset0,0x4
